//
// Generated by NVIDIA NVVM Compiler
//
// Compiler Build ID: CL-36424714
// Cuda compilation tools, release 13.0, V13.0.88
// Based on NVVM 20.0.0
//

.version 9.0
.target sm_100
.address_size 64

	// .globl	_Z14execute_on_gpuv
.extern .func  (.param .b32 func_retval0) vprintf
(
	.param .b64 vprintf_param_0,
	.param .b64 vprintf_param_1
)
;
.extern .func __assertfail
(
	.param .b64 __assertfail_param_0,
	.param .b64 __assertfail_param_1,
	.param .b32 __assertfail_param_2,
	.param .b64 __assertfail_param_3,
	.param .b64 __assertfail_param_4
)
;
.global .align 1 .b8 __unnamed_1[22] = {118, 111, 105, 100, 32, 101, 120, 101, 99, 117, 116, 101, 95, 111, 110, 95, 103, 112, 117, 40, 41};
.global .align 1 .b8 $str$3[9] = {37, 120, 44, 32, 37, 102, 32, 10};
.global .align 1 .b8 $str$4[4] = {37, 100, 10};
.global .align 1 .b8 $str$5[6] = {102, 97, 108, 115, 101};
.global .align 1 .b8 $str$6[27] = {47, 116, 109, 112, 47, 115, 97, 115, 115, 95, 99, 117, 95, 99, 53, 118, 119, 114, 115, 102, 120, 47, 107, 46, 99, 117};

.visible .entry _Z14execute_on_gpuv()
{
	.local .align 16 .b8 	__local_depot0[16];
	.reg .b64 	%SP;
	.reg .b64 	%SPL;
	.reg .pred 	%p<14>;
	.reg .b16 	%rs<25>;
	.reg .b32 	%r<17>;
	.reg .b32 	%f<2>;
	.reg .b64 	%rd<28>;
	.reg .b64 	%fd<3>;

	mov.u64 	%SPL, __local_depot0;
	cvta.local.u64 	%SP, %SPL;
	add.u64 	%rd6, %SP, 0;
	add.u64 	%rd1, %SPL, 0;
	mov.b32 	%r16, 1048576000;
	mov.u64 	%rd17, $str$3;
	mov.u64 	%rd20, $str$4;
	mov.u64 	%rd22, $str$5;
$L__BB0_1:
	mov.b32 	%f1, %r16;
	cvt.f64.f32 	%fd1, %f1;
	mov.b64 	%rd2, %fd1;
	shr.u64 	%rd7, %rd2, 60;
	cvt.u16.u64 	%rs12, %rd7;
	and.b16  	%rs24, %rs12, 8;
	shr.u64 	%rd8, %rd2, 52;
	cvt.u16.u64 	%rs2, %rd8;
	shr.u64 	%rd9, %rd2, 51;
	cvt.u16.u64 	%rs13, %rd9;
	and.b16  	%rs3, %rs13, 1;
	abs.f64 	%fd2, %fd1;
	mov.b64 	%rd3, %fd2;
	setp.lt.u64 	%p1, %rd3, 4598175219545276417;
	mov.b16 	%rs23, 0;
	@%p1 bra 	$L__BB0_9;
	setp.lt.u64 	%p2, %rd3, 4618441417868443649;
	@%p2 bra 	$L__BB0_4;
	setp.gt.u64 	%p12, %rd3, 9218868437227405312;
	selp.b16 	%rs24, 0, %rs24, %p12;
	mov.b16 	%rs23, 7;
	bra.uni 	$L__BB0_9;
$L__BB0_4:
	setp.lt.u64 	%p3, %rd3, 4607182418800017408;
	@%p3 bra 	$L__BB0_6;
	shl.b16 	%rs17, %rs2, 1;
	or.b16  	%rs18, %rs17, %rs3;
	and.b64  	%rd15, %rd2, 2251799813685247;
	setp.gt.u64 	%p9, %rd15, 1125899906842624;
	and.b64  	%rd16, %rd2, 4503599627370495;
	setp.eq.s64 	%p10, %rd16, 3377699720527872;
	or.pred  	%p11, %p9, %p10;
	selp.u16 	%rs19, 1, 0, %p11;
	add.s16 	%rs20, %rs18, %rs19;
	add.s16 	%rs23, %rs20, 4;
	bra.uni 	$L__BB0_9;
$L__BB0_6:
	not.b16 	%rs14, %rs2;
	or.b16  	%rs15, %rs3, 2;
	cvt.u32.u16 	%r5, %rs15;
	cvt.u32.u16 	%r6, %rs14;
	and.b32  	%r7, %r6, 255;
	shr.u32 	%r2, %r5, %r7;
	or.b64  	%rd10, %rd2, 4503599627370496;
	mov.b64 	%rd11, 2251799813685248;
	shl.b64 	%rd12, %rd11, %r7;
	add.s64 	%rd13, %rd12, -1;
	and.b64  	%rd4, %rd13, %rd10;
	mov.b64 	%rd14, 1125899906842624;
	shl.b64 	%rd5, %rd14, %r7;
	setp.gt.u64 	%p4, %rd4, %rd5;
	@%p4 bra 	$L__BB0_8;
	cvt.u16.u32 	%rs23, %r2;
	setp.ne.s64 	%p5, %rd4, %rd5;
	and.b32  	%r9, %r2, 1;
	setp.eq.b32 	%p6, %r9, 1;
	not.pred 	%p7, %p6;
	or.pred  	%p8, %p5, %p7;
	@%p8 bra 	$L__BB0_9;
$L__BB0_8:
	cvt.u16.u32 	%rs16, %r2;
	add.s16 	%rs23, %rs16, 1;
$L__BB0_9:
	or.b16  	%rs10, %rs24, %rs23;
	and.b16  	%rs22, %rs10, 255;
	setp.eq.s16 	%p13, %rs22, 0;
	@%p13 bra 	$L__BB0_11;
	st.local.u32 	[%rd1], %r16;
	st.local.f64 	[%rd1+8], %fd1;
	cvta.global.u64 	%rd18, %rd17;
	{ // callseq 0, 0
	.param .b64 param0;
	st.param.b64 	[param0], %rd18;
	.param .b64 param1;
	st.param.b64 	[param1], %rd6;
	.param .b32 retval0;
	call.uni (retval0), 
	vprintf, 
	(
	param0, 
	param1
	);
	ld.param.b32 	%r10, [retval0];
	} // callseq 0
	cvt.u32.u16 	%r12, %rs10;
	and.b32  	%r13, %r12, 255;
	st.local.u32 	[%rd1], %r13;
	cvta.global.u64 	%rd21, %rd20;
	{ // callseq 1, 0
	.param .b64 param0;
	st.param.b64 	[param0], %rd21;
	.param .b64 param1;
	st.param.b64 	[param1], %rd6;
	.param .b32 retval0;
	call.uni (retval0), 
	vprintf, 
	(
	param0, 
	param1
	);
	ld.param.b32 	%r14, [retval0];
	} // callseq 1
	cvta.global.u64 	%rd23, %rd22;
	mov.u64 	%rd24, $str$6;
	cvta.global.u64 	%rd25, %rd24;
	mov.u64 	%rd26, __unnamed_1;
	cvta.global.u64 	%rd27, %rd26;
	{ // callseq 2, 0
	.param .b64 param0;
	st.param.b64 	[param0], %rd23;
	.param .b64 param1;
	st.param.b64 	[param1], %rd25;
	.param .b32 param2;
	st.param.b32 	[param2], 15;
	.param .b64 param3;
	st.param.b64 	[param3], %rd27;
	.param .b64 param4;
	st.param.b64 	[param4], 1;
	call.uni 
	__assertfail, 
	(
	param0, 
	param1, 
	param2, 
	param3, 
	param4
	);
	} // callseq 2
$L__BB0_11:
	add.s32 	%r16, %r16, 1;
	bra.uni 	$L__BB0_1;

}


// ===== COMPILED SASS (sm_100) =====

	.target	sm_100

	.elftype	@"ET_EXEC"


//--------------------- .note.nv.tkinfo           --------------------------
	.section	.note.nv.tkinfo,"",@"SHT_NOTE"
	.sectionflags	@"SHF_NOTE_NV_TKINFO"
	.tkinfo
        /*0018*/ 	.word	0x00000002
        /*0030*/ 	.string	""
        /*0030*/ 	.string	"ptxas"
        /*0030*/ 	.string	"Cuda compilation tools, release 13.0, V13.0.88"
        /*0030*/ 	.string	"Build cuda_13.0.r13.0/compiler.36424714_0"
        /*0030*/ 	.string	"-arch sm_100 -m 64 "



//--------------------- .note.nv.cuinfo           --------------------------
	.section	.note.nv.cuinfo,"",@"SHT_NOTE"
	.sectionflags	@"SHF_NOTE_NV_CUINFO"
        /*0018*/ 	.short	0x0002
        /*001a*/ 	.short	0x0064
        /*001c*/ 	.short	0x0082
	.zero		2


//--------------------- .nv.info                  --------------------------
	.section	.nv.info,"",@"SHT_CUDA_INFO"
	.align	4


	//----- nvinfo : EIATTR_REGCOUNT
	.align		4
        /*0000*/ 	.byte	0x04, 0x2f
        /*0002*/ 	.short	(.L_6 - .L_5)
	.align		4
.L_5:
        /*0004*/ 	.word	index@(_Z14execute_on_gpuv)
        /*0008*/ 	.word	0x00000019


	//----- nvinfo : EIATTR_FRAME_SIZE
	.align		4
.L_6:
        /*000c*/ 	.byte	0x04, 0x11
        /*000e*/ 	.short	(.L_8 - .L_7)
	.align		4
.L_7:
        /*0010*/ 	.word	index@(_Z14execute_on_gpuv)
        /*0014*/ 	.word	0x00000010


	//----- nvinfo : EIATTR_MIN_STACK_SIZE
	.align		4
.L_8:
        /*0018*/ 	.byte	0x04, 0x12
        /*001a*/ 	.short	(.L_10 - .L_9)
	.align		4
.L_9:
        /*001c*/ 	.word	index@(_Z14execute_on_gpuv)
        /*0020*/ 	.word	0x00000010
.L_10:


//--------------------- .nv.compat                --------------------------
	.section	.nv.compat,"",@"SHT_CUDA_COMPAT_INFO"
	.align	4
        /*0000*/ 	.byte	0x02, 0x09, 0x00, 0x00, 0x02, 0x02, 0x01, 0x00, 0x02, 0x05, 0x05, 0x00, 0x03, 0x07, 0x01, 0x01
        /*0010*/ 	.byte	0x02, 0x03, 0x00, 0x00, 0x02, 0x06, 0x01, 0x00, 0x04, 0x0b, 0x08, 0x00, 0x01, 0x00, 0x00, 0x00
        /*0020*/ 	.byte	0x00, 0x00, 0x00, 0x00


//--------------------- .nv.info._Z14execute_on_gpuv --------------------------
	.section	.nv.info._Z14execute_on_gpuv,"",@"SHT_CUDA_INFO"
	.sectionflags	@""
	.align	4


	//----- nvinfo : EIATTR_CUDA_API_VERSION
	.align		4
        /*0000*/ 	.byte	0x04, 0x37
        /*0002*/ 	.short	(.L_12 - .L_11)
.L_11:
        /*0004*/ 	.word	0x00000082


	//----- nvinfo : EIATTR_SPARSE_MMA_MASK
	.align		4
.L_12:
        /*0008*/ 	.byte	0x03, 0x50
        /*000a*/ 	.short	0x0000


	//----- nvinfo : EIATTR_MAXREG_COUNT
	.align		4
        /*000c*/ 	.byte	0x03, 0x1b
        /*000e*/ 	.short	0x00ff


	//----- nvinfo : EIATTR_EXTERNS
	.align		4
        /*0010*/ 	.byte	0x04, 0x0f
        /*0012*/ 	.short	(.L_14 - .L_13)


	//   ....[0]....
	.align		4
.L_13:
        /*0014*/ 	.word	index@(vprintf)


	//   ....[1]....
	.align		4
        /*0018*/ 	.word	index@(__assertfail)


	//----- nvinfo : EIATTR_MERCURY_ISA_VERSION
	.align		4
.L_14:
        /*001c*/ 	.byte	0x03, 0x5f
        /*001e*/ 	.short	0x0101


	//----- nvinfo : EIATTR_VRC_CTA_INIT_COUNT
	.align		4
        /*0020*/ 	.byte	0x02, 0x4a
	.zero		1
	.zero		1


	//----- nvinfo : EIATTR_SYSCALL_OFFSETS
	.align		4
        /*0024*/ 	.byte	0x04, 0x46
        /*0026*/ 	.short	(.L_16 - .L_15)


	//   ....[0]....
.L_15:
        /*0028*/ 	.word	0x000004c0


	//   ....[1]....
        /*002c*/ 	.word	0x00000560


	//   ....[2]....
        /*0030*/ 	.word	0x00000660


	//----- nvinfo : EIATTR_CRS_STACK_SIZE
	.align		4
.L_16:
        /*0034*/ 	.byte	0x04, 0x1e
        /*0036*/ 	.short	(.L_18 - .L_17)
.L_17:
        /*0038*/ 	.word	0x00000000


	//----- nvinfo : EIATTR_SW_WAR
	.align		4
.L_18:
        /*003c*/ 	.byte	0x04, 0x36
        /*003e*/ 	.short	(.L_20 - .L_19)
.L_19:
        /*0040*/ 	.word	0x00000008
.L_20:


//--------------------- .nv.callgraph             --------------------------
	.section	.nv.callgraph,"",@"SHT_CUDA_CALLGRAPH"
	.align	4
	.sectionentsize	8
	.align		4
        /*0000*/ 	.word	0x00000000
	.align		4
        /*0004*/ 	.word	0xffffffff
	.align		4
        /*0008*/ 	.word	index@(_Z14execute_on_gpuv)
	.align		4
        /*000c*/ 	.word	index@(__assertfail)
	.align		4
        /*0010*/ 	.word	index@(_Z14execute_on_gpuv)
	.align		4
        /*0014*/ 	.word	index@(vprintf)
	.align		4
        /*0018*/ 	.word	0x00000000
	.align		4
        /*001c*/ 	.word	0xfffffffe
	.align		4
        /*0020*/ 	.word	0x00000000
	.align		4
        /*0024*/ 	.word	0xfffffffd
	.align		4
        /*0028*/ 	.word	0x00000000
	.align		4
        /*002c*/ 	.word	0xfffffffc


//--------------------- .nv.constant4             --------------------------
	.section	.nv.constant4,"a",@progbits
	.align	8
	.align		8
.nv.constant4:
        /*0000*/ 	.dword	vprintf
	.align		8
        /*0008*/ 	.dword	__assertfail
	.align		8
        /*0010*/ 	.dword	__unnamed_1
	.align		8
        /*0018*/ 	.dword	$str$3
	.align		8
        /*0020*/ 	.dword	$str$4
	.align		8
        /*0028*/ 	.dword	$str$5
	.align		8
        /*0030*/ 	.dword	$str$6


//--------------------- .text._Z14execute_on_gpuv --------------------------
	.section	.text._Z14execute_on_gpuv,"ax",@progbits
	.align	128
        .global         _Z14execute_on_gpuv
        .type           _Z14execute_on_gpuv,@function
        .size           _Z14execute_on_gpuv,(.L_x_10 - _Z14execute_on_gpuv)
        .other          _Z14execute_on_gpuv,@"STO_CUDA_ENTRY STV_DEFAULT"
_Z14execute_on_gpuv:
.text._Z14execute_on_gpuv:
[----:B------:R-:W0:Y:S01]  /*0000*/  LDC R1, c[0x0][0x37c] ;  /* 0x0000df00ff017b82 */ /* 0x000e220000000800 */
[----:B------:R-:W1:Y:S01]  /*0010*/  LDCU UR4, c[0x0][0x2f8] ;  /* 0x00005f00ff0477ac */ /* 0x000e620008000800 */
[----:B0-----:R-:W-:Y:S02]  /*0020*/  VIADD R1, R1, 0xfffffff0 ;  /* 0xfffffff001017836 */ /* 0x001fe40000000000 */
[----:B------:R-:W-:Y:S01]  /*0030*/  IMAD.MOV.U32 R18, RZ, RZ, 0x3e800000 ;  /* 0x3e800000ff127424 */ /* 0x000fe200078e00ff */
[----:B------:R-:W0:Y:S02]  /*0040*/  LDCU UR5, c[0x0][0x2fc] ;  /* 0x00005f80ff0577ac */ /* 0x000e240008000800 */
[----:B-1----:R-:W-:-:S05]  /*0050*/  IADD3 R17, P0, PT, R1, UR4, RZ ;  /* 0x0000000401117c10 */ /* 0x002fca000ff1e0ff */
[----:B0-----:R-:W-:-:S08]  /*0060*/  IMAD.X R16, RZ, RZ, UR5, P0 ;  /* 0x00000005ff107e24 */ /* 0x001fd000080e06ff */
.L_x_8:
[----:B------:R-:W0:Y:S01]  /*0070*/  F2F.F64.F32 R2, R18 ;  /* 0x0000001200027310 */ /* 0x000e220000201800 */
[----:B------:R-:W-:Y:S01]  /*0080*/  BSSY.RECONVERGENT B0, `(.L_x_0) ;  /* 0x0000035000007945 */ /* 0x000fe20003800200 */
[----:B------:R-:W-:Y:S01]  /*0090*/  PRMT R7, RZ, 0x7610, R7 ;  /* 0x00007610ff077816 */ /* 0x000fe20000000007 */
[----:B0-----:R-:W-:Y:S01]  /*00a0*/  DADD R4, -RZ, |R2| ;  /* 0x00000000ff047229 */ /* 0x001fe20000000502 */
[----:B------:R-:W-:-:S04]  /*00b0*/  SHF.R.U32.HI R0, RZ, 0x1c, R3 ;  /* 0x0000001cff007819 */ /* 0x000fc80000011603 */
[----:B------:R-:W-:-:S05]  /*00c0*/  LOP3.LUT R0, R0, 0x8, RZ, 0xc0, !PT ;  /* 0x0000000800007812 */ /* 0x000fca00078ec0ff */
[----:B------:R-:W-:-:S04]  /*00d0*/  ISETP.GE.U32.AND P0, PT, R4, 0x1, PT ;  /* 0x000000010400780c */ /* 0x000fc80003f06070 */
[----:B------:R-:W-:-:S13]  /*00e0*/  ISETP.GE.U32.AND.EX P1, PT, R5, 0x3fd00000, PT, P0 ;  /* 0x3fd000000500780c */ /* 0x000fda0003f26100 */
[----:B------:R-:W-:Y:S05]  /*00f0*/  @!P1 BRA `(.L_x_1) ;  /* 0x0000000000b49947 */ /* 0x000fea0003800000 */
[----:B------:R-:W-:Y:S01]  /*0100*/  ISETP.GE.U32.AND.EX P0, PT, R5, 0x40180000, PT, P0 ;  /* 0x401800000500780c */ /* 0x000fe20003f06100 */
[----:B------:R-:W-:-:S12]  /*0110*/  IMAD.MOV.U32 R7, RZ, RZ, 0x7 ;  /* 0x00000007ff077424 */ /* 0x000fd800078e00ff */
[----:B------:R-:W-:-:S04]  /*0120*/  @P0 ISETP.GT.U32.AND P1, PT, R4, RZ, PT ;  /* 0x000000ff0400020c */ /* 0x000fc80003f24070 */
[----:B------:R-:W-:-:S04]  /*0130*/  @P0 ISETP.GT.U32.AND.EX P1, PT, R5, 0x7ff00000, PT, P1 ;  /* 0x7ff000000500080c */ /* 0x000fc80003f24110 */
[----:B------:R-:W-:-:S04]  /*0140*/  @P0 SEL R6, R0, RZ, !P1 ;  /* 0x000000ff00060207 */ /* 0x000fc80004800000 */
[----:B------:R-:W-:Y:S01]  /*0150*/  @P0 PRMT R0, R6, 0x7610, R0 ;  /* 0x0000761006000816 */ /* 0x000fe20000000000 */
[----:B------:R-:W-:Y:S06]  /*0160*/  @P0 BRA `(.L_x_1) ;  /* 0x0000000000980947 */ /* 0x000fec0003800000 */
[----:B------:R-:W-:Y:S02]  /*0170*/  ISETP.GE.U32.AND P0, PT, R4, RZ, PT ;  /* 0x000000ff0400720c */ /* 0x000fe40003f06070 */
[--C-:B------:R-:W-:Y:S02]  /*0180*/  SHF.R.U32.HI R4, RZ, 0x13, R3.reuse ;  /* 0x00000013ff047819 */ /* 0x100fe40000011603 */
[----:B------:R-:W-:Y:S02]  /*0190*/  ISETP.GE.U32.AND.EX P0, PT, R5, 0x3ff00000, PT, P0 ;  /* 0x3ff000000500780c */ /* 0x000fe40003f06100 */
[----:B------:R-:W-:Y:S02]  /*01a0*/  SHF.R.U32.HI R5, RZ, 0x14, R3 ;  /* 0x00000014ff057819 */ /* 0x000fe40000011603 */
[----:B------:R-:W-:-:S09]  /*01b0*/  LOP3.LUT R6, R4, 0x1, RZ, 0xc0, !PT ;  /* 0x0000000104067812 */ /* 0x000fd200078ec0ff */
[----:B------:R-:W-:Y:S05]  /*01c0*/  @!P0 BRA `(.L_x_2) ;  /* 0x0000000000308947 */ /* 0x000fea0003800000 */
[C---:B------:R-:W-:Y:S02]  /*01d0*/  ISETP.NE.U32.AND P1, PT, R2.reuse, RZ, PT ;  /* 0x000000ff0200720c */ /* 0x040fe40003f25070 */
[C---:B------:R-:W-:Y:S02]  /*01e0*/  LOP3.LUT R4, R3.reuse, 0xfffff, RZ, 0xc0, !PT ;  /* 0x000fffff03047812 */ /* 0x040fe400078ec0ff */
[----:B------:R-:W-:Y:S02]  /*01f0*/  ISETP.GT.U32.AND P0, PT, R2, RZ, PT ;  /* 0x000000ff0200720c */ /* 0x000fe40003f04070 */
[----:B------:R-:W-:Y:S02]  /*0200*/  LOP3.LUT R7, R3, 0x7ffff, RZ, 0xc0, !PT ;  /* 0x0007ffff03077812 */ /* 0x000fe400078ec0ff */
[----:B------:R-:W-:Y:S01]  /*0210*/  ISETP.NE.AND.EX P1, PT, R4, 0xc0000, PT, P1 ;  /* 0x000c00000400780c */ /* 0x000fe20003f25310 */
[----:B------:R-:W-:-:S03]  /*0220*/  IMAD R4, R5, 0x2, R6 ;  /* 0x0000000205047824 */ /* 0x000fc600078e0206 */
[----:B------:R-:W-:Y:S01]  /*0230*/  ISETP.GT.U32.OR.EX P0, PT, R7, 0x40000, !P1, P0 ;  /* 0x000400000700780c */ /* 0x000fe20004f04500 */
[----:B------:R-:W-:-:S12]  /*0240*/  VIADD R5, R4, 0x1 ;  /* 0x0000000104057836 */ /* 0x000fd80000000000 */
[----:B------:R-:W-:-:S04]  /*0250*/  @!P0 IMAD.MOV R5, RZ, RZ, R4 ;  /* 0x000000ffff058224 */ /* 0x000fc800078e0204 */
[----:B------:R-:W-:-:S05]  /*0260*/  VIADD R5, R5, 0x4 ;  /* 0x0000000405057836 */ /* 0x000fca0000000000 */
[----:B------:R-:W-:Y:S01]  /*0270*/  PRMT R7, R5, 0x7610, R7 ;  /* 0x0000761005077816 */ /* 0x000fe20000000007 */
[----:B------:R-:W-:Y:S06]  /*0280*/  BRA `(.L_x_1) ;  /* 0x0000000000507947 */ /* 0x000fec0003800000 */
.L_x_2:
[----:B------:R-:W-:Y:S02]  /*0290*/  LOP3.LUT R4, RZ, R5, RZ, 0x33, !PT ;  /* 0x00000005ff047212 */ /* 0x000fe400078e33ff */
[----:B------:R-:W-:Y:S02]  /*02a0*/  IADD3 R7, P0, PT, RZ, -0x1, RZ ;  /* 0xffffffffff077810 */ /* 0x000fe40007f1e0ff */
[----:B------:R-:W-:Y:S02]  /*02b0*/  LOP3.LUT R5, R4, 0xff, RZ, 0xc0, !PT ;  /* 0x000000ff04057812 */ /* 0x000fe400078ec0ff */
[----:B------:R-:W-:Y:S02]  /*02c0*/  LOP3.LUT R8, R7, R2, RZ, 0xc0, !PT ;  /* 0x0000000207087212 */ /* 0x000fe400078ec0ff */
[-C--:B------:R-:W-:Y:S02]  /*02d0*/  SHF.L.U64.HI R4, RZ, R5.reuse, 0x80000 ;  /* 0x00080000ff047419 */ /* 0x080fe40000010205 */
[----:B------:R-:W-:-:S02]  /*02e0*/  SHF.L.U64.HI R10, RZ, R5, 0x40000 ;  /* 0x00040000ff0a7419 */ /* 0x000fc40000010205 */
[----:B------:R-:W-:Y:S02]  /*02f0*/  IADD3.X R7, PT, PT, R4, -0x1, RZ, P0, !PT ;  /* 0xffffffff04077810 */ /* 0x000fe400007fe4ff */
[----:B------:R-:W-:Y:S02]  /*0300*/  ISETP.GT.U32.AND P0, PT, R8, RZ, PT ;  /* 0x000000ff0800720c */ /* 0x000fe40003f04070 */
[----:B------:R-:W-:Y:S02]  /*0310*/  LOP3.LUT R7, R7, 0x100000, R3, 0xe0, !PT ;  /* 0x0010000007077812 */ /* 0x000fe400078ee003 */
[----:B------:R-:W-:Y:S02]  /*0320*/  LOP3.LUT R4, R6, 0x2, RZ, 0xfc, !PT ;  /* 0x0000000206047812 */ /* 0x000fe400078efcff */
[----:B------:R-:W-:Y:S02]  /*0330*/  ISETP.GT.U32.AND.EX P0, PT, R7, R10, PT, P0 ;  /* 0x0000000a0700720c */ /* 0x000fe40003f04100 */
[----:B------:R-:W-:-:S11]  /*0340*/  SHF.R.U32.HI R4, RZ, R5, R4 ;  /* 0x00000005ff047219 */ /* 0x000fd60000011604 */
[----:B------:R-:W-:Y:S05]  /*0350*/  @P0 BRA `(.L_x_3) ;  /* 0x0000000000180947 */ /* 0x000fea0003800000 */
[----:B------:R-:W-:Y:S02]  /*0360*/  LOP3.LUT R5, R4, 0x1, RZ, 0xc0, !PT ;  /* 0x0000000104057812 */ /* 0x000fe400078ec0ff */
[----:B------:R-:W-:Y:S02]  /*0370*/  ISETP.NE.U32.AND P1, PT, R8, RZ, PT ;  /* 0x000000ff0800720c */ /* 0x000fe40003f25070 */
[----:B------:R-:W-:-:S04]  /*0380*/  ISETP.NE.U32.AND P0, PT, R5, 0x1, PT ;  /* 0x000000010500780c */ /* 0x000fc80003f05070 */
[----:B------:R-:W-:Y:S02]  /*0390*/  ISETP.NE.OR.EX P0, PT, R7, R10, P0, P1 ;  /* 0x0000000a0700720c */ /* 0x000fe40000705710 */
[----:B------:R-:W-:-:S11]  /*03a0*/  PRMT R7, R4, 0x7610, R7 ;  /* 0x0000761004077816 */ /* 0x000fd60000000007 */
[----:B------:R-:W-:Y:S05]  /*03b0*/  @P0 BRA `(.L_x_1) ;  /* 0x0000000000040947 */ /* 0x000fea0003800000 */
.L_x_3:
[----:B------:R-:W-:-:S07]  /*03c0*/  VIADD R7, R4, 0x1 ;  /* 0x0000000104077836 */ /* 0x000fce0000000000 */
.L_x_1:
[----:B------:R-:W-:Y:S05]  /*03d0*/  BSYNC.RECONVERGENT B0 ;  /* 0x0000000000007941 */ /* 0x000fea0003800200 */
.L_x_0:
[----:B------:R-:W-:Y:S01]  /*03e0*/  LOP3.LUT R22, R0, R7, RZ, 0xfc, !PT ;  /* 0x0000000700167212 */ /* 0x000fe200078efcff */
[----:B------:R-:W-:Y:S03]  /*03f0*/  BSSY.RECONVERGENT B6, `(.L_x_4) ;  /* 0x0000028000067945 */ /* 0x000fe60003800200 */
[----:B------:R-:W-:-:S13]  /*0400*/  LOP3.LUT P0, RZ, R22, 0xff, RZ, 0xc0, !PT ;  /* 0x000000ff16ff7812 */ /* 0x000fda000780c0ff */
[----:B------:R-:W-:Y:S05]  /*0410*/  @!P0 BRA `(.L_x_5) ;  /* 0x0000000000948947 */ /* 0x000fea0003800000 */
[----:B------:R-:W-:Y:S01]  /*0420*/  MOV R19, 0x0 ;  /* 0x0000000000137802 */ /* 0x000fe20000000f00 */
[----:B------:R0:W-:Y:S01]  /*0430*/  STL.64 [R1+0x8], R2 ;  /* 0x0000080201007387 */ /* 0x0001e20000100a00 */
[----:B------:R-:W1:Y:S01]  /*0440*/  LDCU.64 UR4, c[0x4][0x18] ;  /* 0x01000300ff0477ac */ /* 0x000e620008000a00 */
[----:B------:R-:W-:Y:S01]  /*0450*/  IMAD.MOV.U32 R6, RZ, RZ, R17 ;  /* 0x000000ffff067224 */ /* 0x000fe200078e0011 */
[----:B------:R0:W2:Y:S01]  /*0460*/  LDC.64 R8, c[0x4][R19] ;  /* 0x0100000013087b82 */ /* 0x0000a20000000a00 */
[----:B------:R0:W-:Y:S01]  /*0470*/  STL [R1], R18 ;  /* 0x0000001201007387 */ /* 0x0001e20000100800 */
[----:B------:R-:W-:Y:S02]  /*0480*/  IMAD.MOV.U32 R7, RZ, RZ, R16 ;  /* 0x000000ffff077224 */ /* 0x000fe400078e0010 */
[----:B-1----:R-:W-:Y:S02]  /*0490*/  IMAD.U32 R4, RZ, RZ, UR4 ;  /* 0x00000004ff047e24 */ /* 0x002fe4000f8e00ff */
[----:B0-----:R-:W-:-:S07]  /*04a0*/  IMAD.U32 R5, RZ, RZ, UR5 ;  /* 0x00000005ff057e24 */ /* 0x001fce000f8e00ff */
[----:B------:R-:W-:-:S07]  /*04b0*/  LEPC R20, `(.L_x_6) ;  /* 0x000000001014794e */ /* 0x000fce0000000000 */
[----:B--2---:R-:W-:Y:S05]  /*04c0*/  CALL.ABS.NOINC R8 ;  /* 0x0000000008007343 */ /* 0x004fea0003c00000 */
.L_x_6:
[----:B------:R-:W-:Y:S01]  /*04d0*/  LOP3.LUT R0, R22, 0xff, RZ, 0xc0, !PT ;  /* 0x000000ff16007812 */ /* 0x000fe200078ec0ff */
[----:B------:R0:W1:Y:S01]  /*04e0*/  LDC.64 R2, c[0x4][R19] ;  /* 0x0100000013027b82 */ /* 0x0000620000000a00 */
[----:B------:R-:W2:Y:S01]  /*04f0*/  LDCU.64 UR4, c[0x4][0x20] ;  /* 0x01000400ff0477ac */ /* 0x000ea20008000a00 */
[----:B------:R-:W-:Y:S02]  /*0500*/  IMAD.MOV.U32 R6, RZ, RZ, R17 ;  /* 0x000000ffff067224 */ /* 0x000fe400078e0011 */
[----:B------:R0:W-:Y:S01]  /*0510*/  STL [R1], R0 ;  /* 0x0000000001007387 */ /* 0x0001e20000100800 */
[----:B------:R-:W-:Y:S02]  /*0520*/  IMAD.MOV.U32 R7, RZ, RZ, R16 ;  /* 0x000000ffff077224 */ /* 0x000fe400078e0010 */
[----:B--2---:R-:W-:Y:S02]  /*0530*/  IMAD.U32 R4, RZ, RZ, UR4 ;  /* 0x00000004ff047e24 */ /* 0x004fe4000f8e00ff */
[----:B0-----:R-:W-:-:S07]  /*0540*/  IMAD.U32 R5, RZ, RZ, UR5 ;  /* 0x00000005ff057e24 */ /* 0x001fce000f8e00ff */
[----:B------:R-:W-:-:S07]  /*0550*/  LEPC R20, `(.L_x_7) ;  /* 0x000000001014794e */ /* 0x000fce0000000000 */
[----:B-1----:R-:W-:Y:S05]  /*0560*/  CALL.ABS.NOINC R2 ;  /* 0x0000000002007343 */ /* 0x002fea0003c00000 */
.L_x_7:
[----:B------:R-:W-:Y:S01]  /*0570*/  MOV R2, 0x8 ;  /* 0x0000000800027802 */ /* 0x000fe20000000f00 */
[----:B------:R-:W0:Y:S01]  /*0580*/  LDCU.64 UR4, c[0x4][0x28] ;  /* 0x01000500ff0477ac */ /* 0x000e220008000a00 */
[----:B------:R-:W-:Y:S02]  /*0590*/  IMAD.MOV.U32 R8, RZ, RZ, 0xf ;  /* 0x0000000fff087424 */ /* 0x000fe400078e00ff */
[----:B------:R-:W-:Y:S01]  /*05a0*/  IMAD.MOV.U32 R12, RZ, RZ, 0x1 ;  /* 0x00000001ff0c7424 */ /* 0x000fe200078e00ff */
[----:B------:R-:W1:Y:S01]  /*05b0*/  LDCU.64 UR6, c[0x4][0x30] ;  /* 0x01000600ff0677ac */ /* 0x000e620008000a00 */
[----:B------:R-:W2:Y:S01]  /*05c0*/  LDC.64 R2, c[0x4][R2] ;  /* 0x0100000002027b82 */ /* 0x000ea20000000a00 */
[----:B------:R-:W-:Y:S01]  /*05d0*/  IMAD.MOV.U32 R13, RZ, RZ, RZ ;  /* 0x000000ffff0d7224 */ /* 0x000fe200078e00ff */
[----:B------:R-:W3:Y:S01]  /*05e0*/  LDCU.64 UR8, c[0x4][0x10] ;  /* 0x01000200ff0877ac */ /* 0x000ee20008000a00 */
[----:B0-----:R-:W-:Y:S02]  /*05f0*/  IMAD.U32 R4, RZ, RZ, UR4 ;  /* 0x00000004ff047e24 */ /* 0x001fe4000f8e00ff */
[----:B------:R-:W-:-:S02]  /*0600*/  IMAD.U32 R5, RZ, RZ, UR5 ;  /* 0x00000005ff057e24 */ /* 0x000fc4000f8e00ff */
[----:B-1----:R-:W-:Y:S02]  /*0610*/  IMAD.U32 R6, RZ, RZ, UR6 ;  /* 0x00000006ff067e24 */ /* 0x002fe4000f8e00ff */
[----:B------:R-:W-:Y:S02]  /*0620*/  IMAD.U32 R7, RZ, RZ, UR7 ;  /* 0x00000007ff077e24 */ /* 0x000fe4000f8e00ff */
[----:B---3--:R-:W-:Y:S02]  /*0630*/  IMAD.U32 R10, RZ, RZ, UR8 ;  /* 0x00000008ff0a7e24 */ /* 0x008fe4000f8e00ff */
[----:B------:R-:W-:-:S07]  /*0640*/  IMAD.U32 R11, RZ, RZ, UR9 ;  /* 0x00000009ff0b7e24 */ /* 0x000fce000f8e00ff */
[----:B------:R-:W-:-:S07]  /*0650*/  LEPC R20, `(.L_x_5) ;  /* 0x000000001014794e */ /* 0x000fce0000000000 */
[----:B--2---:R-:W-:Y:S05]  /*0660*/  CALL.ABS.NOINC R2 ;  /* 0x0000000002007343 */ /* 0x004fea0003c00000 */
.L_x_5:
[----:B------:R-:W-:Y:S05]  /*0670*/  BSYNC.RECONVERGENT B6 ;  /* 0x0000000000067941 */ /* 0x000fea0003800200 */
.L_x_4:
[----:B------:R-:W-:Y:S01]  /*0680*/  VIADD R18, R18, 0x1 ;  /* 0x0000000112127836 */ /* 0x000fe20000000000 */
[----:B------:R-:W-:Y:S06]  /*0690*/  BRA `(.L_x_8) ;  /* 0xfffffff800747947 */ /* 0x000fec000383ffff */
.L_x_9:
[----:B------:R-:W-:-:S00]  /*06a0*/  BRA `(.L_x_9) ;  /* 0xfffffffc00fc7947 */ /* 0x000fc0000383ffff */
[----:B------:R-:W-:-:S00]  /*06b0*/  NOP ;  /* 0x0000000000007918 */ /* 0x000fc00000000000 */
        /* <DEDUP_REMOVED lines=12> */
.L_x_10:


//--------------------- .nv.global.init           --------------------------
	.section	.nv.global.init,"aw",@progbits
.nv.global.init:
	.type		$str$4,@object
	.size		$str$4,($str$5 - $str$4)
$str$4:
        /*0000*/ 	.byte	0x25, 0x64, 0x0a, 0x00
	.type		$str$5,@object
	.size		$str$5,($str$3 - $str$5)
$str$5:
        /*0004*/ 	.byte	0x66, 0x61, 0x6c, 0x73, 0x65, 0x00
	.type		$str$3,@object
	.size		$str$3,(__unnamed_1 - $str$3)
$str$3:
        /*000a*/ 	.byte	0x25, 0x78, 0x2c, 0x20, 0x25, 0x66, 0x20, 0x0a, 0x00
	.type		__unnamed_1,@object
	.size		__unnamed_1,($str$6 - __unnamed_1)
__unnamed_1:
        /*0013*/ 	.byte	0x76, 0x6f, 0x69, 0x64, 0x20, 0x65, 0x78, 0x65, 0x63, 0x75, 0x74, 0x65, 0x5f, 0x6f, 0x6e, 0x5f
        /*0023*/ 	.byte	0x67, 0x70, 0x75, 0x28, 0x29, 0x00
	.type		$str$6,@object
	.size		$str$6,(.L_4 - $str$6)
$str$6:
        /*0029*/ 	.byte	0x2f, 0x74, 0x6d, 0x70, 0x2f, 0x73, 0x61, 0x73, 0x73, 0x5f, 0x63, 0x75, 0x5f, 0x63, 0x35, 0x76
        /*0039*/ 	.byte	0x77, 0x72, 0x73, 0x66, 0x78, 0x2f, 0x6b, 0x2e, 0x63, 0x75, 0x00
.L_4:


//--------------------- .nv.shared.reserved.0     --------------------------
	.section	.nv.shared.reserved.0,"aw",@nobits
	.weak		__nv_reservedSMEM_offset_0_alias
	.size		__nv_reservedSMEM_offset_0_alias, 0, 64
	.other		__nv_reservedSMEM_offset_0_alias,@"STO_CUDA_RESERVED_SHARED STV_DEFAULT"
__nv_reservedSMEM_offset_0_alias:
	.zero		0
	.zero		64


//--------------------- .nv.constant0._Z14execute_on_gpuv --------------------------
	.section	.nv.constant0._Z14execute_on_gpuv,"a",@progbits
	.sectionflags	@""
	.align	4
.nv.constant0._Z14execute_on_gpuv:
	.zero		896


//--------------------- SYMBOLS --------------------------

	.type		.nv.reservedSmem.offset0,@object
	.size		.nv.reservedSmem.offset0,0x4
	.type		vprintf,@function
	.type		__assertfail,@function
